//
// Generated by NVIDIA NVVM Compiler
//
// Compiler Build ID: CL-36424714
// Cuda compilation tools, release 13.0, V13.0.88
// Based on NVVM 20.0.0
//

.version 9.0
.target sm_100
.address_size 64

	// .globl	_Z18tensor_core_matmulP6__halfS0_Pf

.visible .entry _Z18tensor_core_matmulP6__halfS0_Pf(
	.param .u64 .ptr .align 1 _Z18tensor_core_matmulP6__halfS0_Pf_param_0,
	.param .u64 .ptr .align 1 _Z18tensor_core_matmulP6__halfS0_Pf_param_1,
	.param .u64 .ptr .align 1 _Z18tensor_core_matmulP6__halfS0_Pf_param_2
)
{
	.reg .pred 	%p<4>;
	.reg .b32 	%r<144>;
	.reg .b32 	%f<66>;
	.reg .b64 	%rd<31>;

	mov.u32 	%r3, %ctaid.x;
	mov.u32 	%r4, %ntid.x;
	mov.u32 	%r5, %tid.x;
	mad.lo.s32 	%r1, %r3, %r4, %r5;
	mov.u32 	%r6, %ctaid.y;
	mov.u32 	%r7, %ntid.y;
	mov.u32 	%r8, %tid.y;
	mad.lo.s32 	%r9, %r6, %r7, %r8;
	setp.gt.u32 	%p1, %r1, 255;
	setp.gt.u32 	%p2, %r9, 7;
	or.pred  	%p3, %p1, %p2;
	@%p3 bra 	$L__BB0_2;
	ld.param.u64 	%rd30, [_Z18tensor_core_matmulP6__halfS0_Pf_param_2];
	ld.param.u64 	%rd29, [_Z18tensor_core_matmulP6__halfS0_Pf_param_1];
	ld.param.u64 	%rd28, [_Z18tensor_core_matmulP6__halfS0_Pf_param_0];
	cvta.to.global.u64 	%rd4, %rd30;
	cvta.to.global.u64 	%rd5, %rd28;
	cvta.to.global.u64 	%rd6, %rd29;
	shl.b32 	%r10, %r9, 4;
	shl.b32 	%r11, %r1, 6;
	and.b32  	%r12, %r11, 14336;
	shl.b32 	%r13, %r1, 7;
	cvt.u64.u32 	%rd7, %r13;
	and.b64  	%rd8, %rd7, 28672;
	add.s64 	%rd9, %rd5, %rd8;
	mov.b32 	%r14, 128;
	wmma.load.a.sync.aligned.row.m16n16k16.global.f16 	{%r15, %r16, %r17, %r18, %r19, %r20, %r21, %r22}, [%rd9], %r14;
	mul.wide.u32 	%rd10, %r10, 2;
	add.s64 	%rd11, %rd6, %rd10;
	wmma.load.b.sync.aligned.col.m16n16k16.global.f16 	{%r23, %r24, %r25, %r26, %r27, %r28, %r29, %r30}, [%rd11], %r14;
	mov.f32 	%f1, 0f00000000;
	wmma.mma.sync.aligned.row.col.m16n16k16.f32.f32 {%f2, %f3, %f4, %f5, %f6, %f7, %f8, %f9}, {%r15, %r16, %r17, %r18, %r19, %r20, %r21, %r22}, {%r23, %r24, %r25, %r26, %r27, %r28, %r29, %r30}, {%f1, %f1, %f1, %f1, %f1, %f1, %f1, %f1};
	add.s64 	%rd12, %rd9, 32;
	wmma.load.a.sync.aligned.row.m16n16k16.global.f16 	{%r31, %r32, %r33, %r34, %r35, %r36, %r37, %r38}, [%rd12], %r14;
	add.s64 	%rd13, %rd11, 4096;
	wmma.load.b.sync.aligned.col.m16n16k16.global.f16 	{%r39, %r40, %r41, %r42, %r43, %r44, %r45, %r46}, [%rd13], %r14;
	wmma.mma.sync.aligned.row.col.m16n16k16.f32.f32 {%f10, %f11, %f12, %f13, %f14, %f15, %f16, %f17}, {%r31, %r32, %r33, %r34, %r35, %r36, %r37, %r38}, {%r39, %r40, %r41, %r42, %r43, %r44, %r45, %r46}, {%f2, %f3, %f4, %f5, %f6, %f7, %f8, %f9};
	add.s64 	%rd14, %rd9, 64;
	wmma.load.a.sync.aligned.row.m16n16k16.global.f16 	{%r47, %r48, %r49, %r50, %r51, %r52, %r53, %r54}, [%rd14], %r14;
	add.s64 	%rd15, %rd11, 8192;
	wmma.load.b.sync.aligned.col.m16n16k16.global.f16 	{%r55, %r56, %r57, %r58, %r59, %r60, %r61, %r62}, [%rd15], %r14;
	wmma.mma.sync.aligned.row.col.m16n16k16.f32.f32 {%f18, %f19, %f20, %f21, %f22, %f23, %f24, %f25}, {%r47, %r48, %r49, %r50, %r51, %r52, %r53, %r54}, {%r55, %r56, %r57, %r58, %r59, %r60, %r61, %r62}, {%f10, %f11, %f12, %f13, %f14, %f15, %f16, %f17};
	add.s64 	%rd16, %rd9, 96;
	wmma.load.a.sync.aligned.row.m16n16k16.global.f16 	{%r63, %r64, %r65, %r66, %r67, %r68, %r69, %r70}, [%rd16], %r14;
	add.s64 	%rd17, %rd11, 12288;
	wmma.load.b.sync.aligned.col.m16n16k16.global.f16 	{%r71, %r72, %r73, %r74, %r75, %r76, %r77, %r78}, [%rd17], %r14;
	wmma.mma.sync.aligned.row.col.m16n16k16.f32.f32 {%f26, %f27, %f28, %f29, %f30, %f31, %f32, %f33}, {%r63, %r64, %r65, %r66, %r67, %r68, %r69, %r70}, {%r71, %r72, %r73, %r74, %r75, %r76, %r77, %r78}, {%f18, %f19, %f20, %f21, %f22, %f23, %f24, %f25};
	add.s64 	%rd18, %rd9, 128;
	wmma.load.a.sync.aligned.row.m16n16k16.global.f16 	{%r79, %r80, %r81, %r82, %r83, %r84, %r85, %r86}, [%rd18], %r14;
	add.s64 	%rd19, %rd11, 16384;
	wmma.load.b.sync.aligned.col.m16n16k16.global.f16 	{%r87, %r88, %r89, %r90, %r91, %r92, %r93, %r94}, [%rd19], %r14;
	wmma.mma.sync.aligned.row.col.m16n16k16.f32.f32 {%f34, %f35, %f36, %f37, %f38, %f39, %f40, %f41}, {%r79, %r80, %r81, %r82, %r83, %r84, %r85, %r86}, {%r87, %r88, %r89, %r90, %r91, %r92, %r93, %r94}, {%f26, %f27, %f28, %f29, %f30, %f31, %f32, %f33};
	add.s64 	%rd20, %rd9, 160;
	wmma.load.a.sync.aligned.row.m16n16k16.global.f16 	{%r95, %r96, %r97, %r98, %r99, %r100, %r101, %r102}, [%rd20], %r14;
	add.s64 	%rd21, %rd11, 20480;
	wmma.load.b.sync.aligned.col.m16n16k16.global.f16 	{%r103, %r104, %r105, %r106, %r107, %r108, %r109, %r110}, [%rd21], %r14;
	wmma.mma.sync.aligned.row.col.m16n16k16.f32.f32 {%f42, %f43, %f44, %f45, %f46, %f47, %f48, %f49}, {%r95, %r96, %r97, %r98, %r99, %r100, %r101, %r102}, {%r103, %r104, %r105, %r106, %r107, %r108, %r109, %r110}, {%f34, %f35, %f36, %f37, %f38, %f39, %f40, %f41};
	add.s64 	%rd22, %rd9, 192;
	wmma.load.a.sync.aligned.row.m16n16k16.global.f16 	{%r111, %r112, %r113, %r114, %r115, %r116, %r117, %r118}, [%rd22], %r14;
	add.s64 	%rd23, %rd11, 24576;
	wmma.load.b.sync.aligned.col.m16n16k16.global.f16 	{%r119, %r120, %r121, %r122, %r123, %r124, %r125, %r126}, [%rd23], %r14;
	wmma.mma.sync.aligned.row.col.m16n16k16.f32.f32 {%f50, %f51, %f52, %f53, %f54, %f55, %f56, %f57}, {%r111, %r112, %r113, %r114, %r115, %r116, %r117, %r118}, {%r119, %r120, %r121, %r122, %r123, %r124, %r125, %r126}, {%f42, %f43, %f44, %f45, %f46, %f47, %f48, %f49};
	add.s64 	%rd24, %rd9, 224;
	wmma.load.a.sync.aligned.row.m16n16k16.global.f16 	{%r127, %r128, %r129, %r130, %r131, %r132, %r133, %r134}, [%rd24], %r14;
	add.s64 	%rd25, %rd11, 28672;
	wmma.load.b.sync.aligned.col.m16n16k16.global.f16 	{%r135, %r136, %r137, %r138, %r139, %r140, %r141, %r142}, [%rd25], %r14;
	wmma.mma.sync.aligned.row.col.m16n16k16.f32.f32 {%f58, %f59, %f60, %f61, %f62, %f63, %f64, %f65}, {%r127, %r128, %r129, %r130, %r131, %r132, %r133, %r134}, {%r135, %r136, %r137, %r138, %r139, %r140, %r141, %r142}, {%f50, %f51, %f52, %f53, %f54, %f55, %f56, %f57};
	add.s32 	%r143, %r12, %r10;
	mul.wide.u32 	%rd26, %r143, 4;
	add.s64 	%rd27, %rd4, %rd26;
	wmma.store.d.sync.aligned.row.m16n16k16.global.f32 	[%rd27], {%f58, %f59, %f60, %f61, %f62, %f63, %f64, %f65}, %r14;
$L__BB0_2:
	ret;

}


// ===== COMPILED SASS (sm_100) =====

	.target	sm_100

	.elftype	@"ET_EXEC"


//--------------------- .note.nv.tkinfo           --------------------------
	.section	.note.nv.tkinfo,"",@"SHT_NOTE"
	.sectionflags	@"SHF_NOTE_NV_TKINFO"
	.tkinfo
        /*0018*/ 	.word	0x00000002
        /*0030*/ 	.string	""
        /*0030*/ 	.string	"ptxas"
        /*0030*/ 	.string	"Cuda compilation tools, release 13.0, V13.0.88"
        /*0030*/ 	.string	"Build cuda_13.0.r13.0/compiler.36424714_0"
        /*0030*/ 	.string	"-arch sm_100 -m 64 "



//--------------------- .note.nv.cuinfo           --------------------------
	.section	.note.nv.cuinfo,"",@"SHT_NOTE"
	.sectionflags	@"SHF_NOTE_NV_CUINFO"
        /*0018*/ 	.short	0x0002
        /*001a*/ 	.short	0x0064
        /*001c*/ 	.short	0x0082
	.zero		2


//--------------------- .nv.info                  --------------------------
	.section	.nv.info,"",@"SHT_CUDA_INFO"
	.align	4


	//----- nvinfo : EIATTR_REGCOUNT
	.align		4
        /*0000*/ 	.byte	0x04, 0x2f
        /*0002*/ 	.short	(.L_1 - .L_0)
	.align		4
.L_0:
        /*0004*/ 	.word	index@(_Z18tensor_core_matmulP6__halfS0_Pf)
        /*0008*/ 	.word	0x00000020


	//----- nvinfo : EIATTR_FRAME_SIZE
	.align		4
.L_1:
        /*000c*/ 	.byte	0x04, 0x11
        /*000e*/ 	.short	(.L_3 - .L_2)
	.align		4
.L_2:
        /*0010*/ 	.word	index@(_Z18tensor_core_matmulP6__halfS0_Pf)
        /*0014*/ 	.word	0x00000000


	//----- nvinfo : EIATTR_MIN_STACK_SIZE
	.align		4
.L_3:
        /*0018*/ 	.byte	0x04, 0x12
        /*001a*/ 	.short	(.L_5 - .L_4)
	.align		4
.L_4:
        /*001c*/ 	.word	index@(_Z18tensor_core_matmulP6__halfS0_Pf)
        /*0020*/ 	.word	0x00000000
.L_5:


//--------------------- .nv.compat                --------------------------
	.section	.nv.compat,"",@"SHT_CUDA_COMPAT_INFO"
	.align	4
        /*0000*/ 	.byte	0x02, 0x09, 0x00, 0x00, 0x02, 0x02, 0x01, 0x00, 0x02, 0x05, 0x05, 0x00, 0x03, 0x07, 0x01, 0x01
        /*0010*/ 	.byte	0x02, 0x03, 0x00, 0x00, 0x02, 0x06, 0x01, 0x00, 0x04, 0x0b, 0x08, 0x00, 0x09, 0x00, 0x00, 0x00
        /*0020*/ 	.byte	0x00, 0x00, 0x00, 0x00


//--------------------- .nv.info._Z18tensor_core_matmulP6__halfS0_Pf --------------------------
	.section	.nv.info._Z18tensor_core_matmulP6__halfS0_Pf,"",@"SHT_CUDA_INFO"
	.sectionflags	@""
	.align	4


	//----- nvinfo : EIATTR_CUDA_API_VERSION
	.align		4
        /*0000*/ 	.byte	0x04, 0x37
        /*0002*/ 	.short	(.L_7 - .L_6)
.L_6:
        /*0004*/ 	.word	0x00000082


	//----- nvinfo : EIATTR_KPARAM_INFO
	.align		4
.L_7:
        /*0008*/ 	.byte	0x04, 0x17
        /*000a*/ 	.short	(.L_9 - .L_8)
.L_8:
        /*000c*/ 	.word	0x00000000
        /*0010*/ 	.short	0x0002
        /*0012*/ 	.short	0x0010
        /*0014*/ 	.byte	0x00, 0xf5, 0x21, 0x00


	//----- nvinfo : EIATTR_KPARAM_INFO
	.align		4
.L_9:
        /*0018*/ 	.byte	0x04, 0x17
        /*001a*/ 	.short	(.L_11 - .L_10)
.L_10:
        /*001c*/ 	.word	0x00000000
        /*0020*/ 	.short	0x0001
        /*0022*/ 	.short	0x0008
        /*0024*/ 	.byte	0x00, 0xf5, 0x21, 0x00


	//----- nvinfo : EIATTR_KPARAM_INFO
	.align		4
.L_11:
        /*0028*/ 	.byte	0x04, 0x17
        /*002a*/ 	.short	(.L_13 - .L_12)
.L_12:
        /*002c*/ 	.word	0x00000000
        /*0030*/ 	.short	0x0000
        /*0032*/ 	.short	0x0000
        /*0034*/ 	.byte	0x00, 0xf5, 0x21, 0x00


	//----- nvinfo : EIATTR_SPARSE_MMA_MASK
	.align		4
.L_13:
        /*0038*/ 	.byte	0x03, 0x50
        /*003a*/ 	.short	0x0000


	//----- nvinfo : EIATTR_WMMA_USED
	.align		4
        /*003c*/ 	.byte	0x01, 0x2b
	.zero		2


	//----- nvinfo : EIATTR_MAXREG_COUNT
	.align		4
        /*0040*/ 	.byte	0x03, 0x1b
        /*0042*/ 	.short	0x00ff


	//----- nvinfo : EIATTR_MERCURY_ISA_VERSION
	.align		4
        /*0044*/ 	.byte	0x03, 0x5f
        /*0046*/ 	.short	0x0101


	//----- nvinfo : EIATTR_VRC_CTA_INIT_COUNT
	.align		4
        /*0048*/ 	.byte	0x02, 0x4a
	.zero		1
	.zero		1


	//----- nvinfo : EIATTR_EXIT_INSTR_OFFSETS
	.align		4
        /*004c*/ 	.byte	0x04, 0x1c
        /*004e*/ 	.short	(.L_15 - .L_14)


	//   ....[0]....
.L_14:
        /*0050*/ 	.word	0x000000b0


	//   ....[1]....
        /*0054*/ 	.word	0x00000790


	//----- nvinfo : EIATTR_CBANK_PARAM_SIZE
	.align		4
.L_15:
        /*0058*/ 	.byte	0x03, 0x19
        /*005a*/ 	.short	0x0018


	//----- nvinfo : EIATTR_PARAM_CBANK
	.align		4
        /*005c*/ 	.byte	0x04, 0x0a
        /*005e*/ 	.short	(.L_17 - .L_16)
	.align		4
.L_16:
        /*0060*/ 	.word	index@(.nv.constant0._Z18tensor_core_matmulP6__halfS0_Pf)
        /*0064*/ 	.short	0x0380
        /*0066*/ 	.short	0x0018


	//----- nvinfo : EIATTR_SW_WAR
	.align		4
.L_17:
        /*0068*/ 	.byte	0x04, 0x36
        /*006a*/ 	.short	(.L_19 - .L_18)
.L_18:
        /*006c*/ 	.word	0x00000008
.L_19:


//--------------------- .nv.callgraph             --------------------------
	.section	.nv.callgraph,"",@"SHT_CUDA_CALLGRAPH"
	.align	4
	.sectionentsize	8
	.align		4
        /*0000*/ 	.word	0x00000000
	.align		4
        /*0004*/ 	.word	0xffffffff
	.align		4
        /*0008*/ 	.word	0x00000000
	.align		4
        /*000c*/ 	.word	0xfffffffe
	.align		4
        /*0010*/ 	.word	0x00000000
	.align		4
        /*0014*/ 	.word	0xfffffffd
	.align		4
        /*0018*/ 	.word	0x00000000
	.align		4
        /*001c*/ 	.word	0xfffffffc


//--------------------- .text._Z18tensor_core_matmulP6__halfS0_Pf --------------------------
	.section	.text._Z18tensor_core_matmulP6__halfS0_Pf,"ax",@progbits
	.align	128
        .global         _Z18tensor_core_matmulP6__halfS0_Pf
        .type           _Z18tensor_core_matmulP6__halfS0_Pf,@function
        .size           _Z18tensor_core_matmulP6__halfS0_Pf,(.L_x_1 - _Z18tensor_core_matmulP6__halfS0_Pf)
        .other          _Z18tensor_core_matmulP6__halfS0_Pf,@"STO_CUDA_ENTRY STV_DEFAULT"
_Z18tensor_core_matmulP6__halfS0_Pf:
.text._Z18tensor_core_matmulP6__halfS0_Pf:
[----:B------:R-:W-:Y:S01]  /*0000*/  LDC R1, c[0x0][0x37c] ;  /* 0x0000df00ff017b82 */ /* 0x000fe20000000800 */
[----:B------:R-:W0:Y:S07]  /*0010*/  S2R R5, SR_TID.Y ;  /* 0x0000000000057919 */ /* 0x000e2e0000002200 */
[----:B------:R-:W1:Y:S01]  /*0020*/  LDC R2, c[0x0][0x360] ;  /* 0x0000d800ff027b82 */ /* 0x000e620000000800 */
[----:B------:R-:W1:Y:S07]  /*0030*/  S2R R3, SR_TID.X ;  /* 0x0000000000037919 */ /* 0x000e6e0000002100 */
[----:B------:R-:W0:Y:S08]  /*0040*/  S2UR UR5, SR_CTAID.Y ;  /* 0x00000000000579c3 */ /* 0x000e300000002600 */
[----:B------:R-:W0:Y:S08]  /*0050*/  LDC R0, c[0x0][0x364] ;  /* 0x0000d900ff007b82 */ /* 0x000e300000000800 */
[----:B------:R-:W1:Y:S01]  /*0060*/  S2UR UR4, SR_CTAID.X ;  /* 0x00000000000479c3 */ /* 0x000e620000002500 */
[----:B0-----:R-:W-:-:S05]  /*0070*/  IMAD R0, R0, UR5, R5 ;  /* 0x0000000500007c24 */ /* 0x001fca000f8e0205 */
[----:B------:R-:W-:Y:S01]  /*0080*/  ISETP.GT.U32.AND P0, PT, R0, 0x7, PT ;  /* 0x000000070000780c */ /* 0x000fe20003f04070 */
[----:B-1----:R-:W-:-:S05]  /*0090*/  IMAD R2, R2, UR4, R3 ;  /* 0x0000000402027c24 */ /* 0x002fca000f8e0203 */
[----:B------:R-:W-:-:S13]  /*00a0*/  ISETP.GT.U32.OR P0, PT, R2, 0xff, P0 ;  /* 0x000000ff0200780c */ /* 0x000fda0000704470 */
[----:B------:R-:W-:Y:S05]  /*00b0*/  @P0 EXIT ;  /* 0x000000000000094d */ /* 0x000fea0003800000 */
[----:B------:R-:W0:Y:S01]  /*00c0*/  S2R R7, SR_LANEID ;  /* 0x0000000000077919 */ /* 0x000e220000000000 */
[----:B------:R-:W1:Y:S01]  /*00d0*/  LDC.64 R4, c[0x0][0x388] ;  /* 0x0000e200ff047b82 */ /* 0x000e620000000a00 */
[----:B------:R-:W2:Y:S01]  /*00e0*/  LDCU.64 UR6, c[0x0][0x380] ;  /* 0x00007000ff0677ac */ /* 0x000ea20008000a00 */
[----:B------:R-:W-:Y:S02]  /*00f0*/  IMAD.SHL.U32 R3, R2, 0x80, RZ ;  /* 0x0000008002037824 */ /* 0x000fe400078e00ff */
[----:B------:R-:W-:Y:S01]  /*0100*/  IMAD.SHL.U32 R0, R0, 0x10, RZ ;  /* 0x0000001000007824 */ /* 0x000fe200078e00ff */
[----:B------:R-:W3:Y:S01]  /*0110*/  LDCU.64 UR4, c[0x0][0x358] ;  /* 0x00006b00ff0477ac */ /* 0x000ee20008000a00 */
[----:B------:R-:W-:Y:S01]  /*0120*/  IMAD.MOV.U32 R27, RZ, RZ, RZ ;  /* 0x000000ffff1b7224 */ /* 0x000fe200078e00ff */
[----:B------:R-:W-:-:S04]  /*0130*/  LOP3.LUT R3, R3, 0x7000, RZ, 0xc0, !PT ;  /* 0x0000700003037812 */ /* 0x000fc800078ec0ff */
[----:B--2---:R-:W-:Y:S01]  /*0140*/  IADD3 R29, P0, PT, R3, UR6, RZ ;  /* 0x00000006031d7c10 */ /* 0x004fe2000ff1e0ff */
[----:B-1----:R-:W-:-:S04]  /*0150*/  IMAD.WIDE.U32 R4, R0, 0x2, R4 ;  /* 0x0000000200047825 */ /* 0x002fc800078e0004 */
[----:B------:R-:W-:Y:S01]  /*0160*/  IMAD.X R3, RZ, RZ, UR7, P0 ;  /* 0x00000007ff037e24 */ /* 0x000fe200080e06ff */
[----:B0-----:R-:W-:Y:S02]  /*0170*/  LOP3.LUT R26, R7, 0x3, RZ, 0xc0, !PT ;  /* 0x00000003071a7812 */ /* 0x001fe400078ec0ff */
[----:B------:R-:W-:-:S05]  /*0180*/  SHF.R.U32.HI R7, RZ, 0x2, R7 ;  /* 0x00000002ff077819 */ /* 0x000fca0000011607 */
[----:B------:R-:W-:-:S03]  /*0190*/  IMAD.WIDE.U32 R26, R7, 0x40, R26 ;  /* 0x00000040071a7825 */ /* 0x000fc600078e001a */
[C---:B------:R-:W-:Y:S02]  /*01a0*/  LEA R28, P0, R26.reuse, R29, 0x2 ;  /* 0x0000001d1a1c7211 */ /* 0x040fe400078010ff */
[C---:B------:R-:W-:Y:S02]  /*01b0*/  LEA R24, P1, R26.reuse, R4, 0x2 ;  /* 0x000000041a187211 */ /* 0x040fe400078210ff */
[C-C-:B------:R-:W-:Y:S02]  /*01c0*/  LEA.HI.X R29, R26.reuse, R3, R27.reuse, 0x2, P0 ;  /* 0x000000031a1d7211 */ /* 0x140fe400000f141b */
[----:B------:R-:W-:-:S03]  /*01d0*/  LEA.HI.X R25, R26, R5, R27, 0x2, P1 ;  /* 0x000000051a197211 */ /* 0x000fc600008f141b */
[----:B---3--:R-:W2:Y:S04]  /*01e0*/  LDG.E R16, desc[UR4][R28.64] ;  /* 0x000000041c107981 */ /* 0x008ea8000c1e1900 */
[----:B------:R-:W2:Y:S04]  /*01f0*/  LDG.E R8, desc[UR4][R24.64] ;  /* 0x0000000418087981 */ /* 0x000ea8000c1e1900 */
[----:B------:R-:W2:Y:S04]  /*0200*/  LDG.E R9, desc[UR4][R24.64+0x10] ;  /* 0x0000100418097981 */ /* 0x000ea8000c1e1900 */
[----:B------:R-:W2:Y:S04]  /*0210*/  LDG.E R17, desc[UR4][R28.64+0x800] ;  /* 0x000800041c117981 */ /* 0x000ea8000c1e1900 */
[----:B------:R-:W2:Y:S04]  /*0220*/  LDG.E R18, desc[UR4][R28.64+0x10] ;  /* 0x000010041c127981 */ /* 0x000ea8000c1e1900 */
[----:B------:R-:W2:Y:S04]  /*0230*/  LDG.E R19, desc[UR4][R28.64+0x810] ;  /* 0x000810041c137981 */ /* 0x000ea8000c1e1900 */
[----:B------:R-:W3:Y:S04]  /*0240*/  LDG.E R20, desc[UR4][R24.64+0x800] ;  /* 0x0008000418147981 */ /* 0x000ee8000c1e1900 */
[----:B------:R-:W3:Y:S04]  /*0250*/  LDG.E R21, desc[UR4][R24.64+0x810] ;  /* 0x0008100418157981 */ /* 0x000ee8000c1e1900 */
[----:B------:R-:W4:Y:S04]  /*0260*/  LDG.E R6, desc[UR4][R24.64+0x1000] ;  /* 0x0010000418067981 */ /* 0x000f28000c1e1900 */
[----:B------:R-:W4:Y:S04]  /*0270*/  LDG.E R7, desc[UR4][R24.64+0x1010] ;  /* 0x0010100418077981 */ /* 0x000f28000c1e1900 */
[----:B------:R-:W4:Y:S04]  /*0280*/  LDG.E R12, desc[UR4][R28.64+0x20] ;  /* 0x000020041c0c7981 */ /* 0x000f28000c1e1900 */
[----:B------:R-:W4:Y:S04]  /*0290*/  LDG.E R13, desc[UR4][R28.64+0x820] ;  /* 0x000820041c0d7981 */ /* 0x000f28000c1e1900 */
[----:B------:R-:W4:Y:S04]  /*02a0*/  LDG.E R14, desc[UR4][R28.64+0x30] ;  /* 0x000030041c0e7981 */ /* 0x000f28000c1e1900 */
[----:B------:R-:W4:Y:S04]  /*02b0*/  LDG.E R15, desc[UR4][R28.64+0x830] ;  /* 0x000830041c0f7981 */ /* 0x000f28000c1e1900 */
[----:B------:R-:W5:Y:S04]  /*02c0*/  LDG.E R4, desc[UR4][R24.64+0x1800] ;  /* 0x0018000418047981 */ /* 0x000f68000c1e1900 */
[----:B------:R-:W5:Y:S04]  /*02d0*/  LDG.E R5, desc[UR4][R24.64+0x1810] ;  /* 0x0018100418057981 */ /* 0x000f68000c1e1900 */
[----:B------:R-:W5:Y:S04]  /*02e0*/  LDG.E R22, desc[UR4][R24.64+0x4800] ;  /* 0x0048000418167981 */ /* 0x000f68000c1e1900 */
[----:B------:R-:W5:Y:S01]  /*02f0*/  LDG.E R23, desc[UR4][R24.64+0x4810] ;  /* 0x0048100418177981 */ /* 0x000f62000c1e1900 */
[C---:B--2---:R-:W-:Y:S08]  /*0300*/  HMMA.16816.F32 R8, R16.reuse, R8, RZ ;  /* 0x000000081008723c */ /* 0x044ff000000018ff */
[----:B---3--:R-:W-:Y:S01]  /*0310*/  HMMA.16816.F32 R16, R16, R20, RZ ;  /* 0x000000141010723c */ /* 0x008fe200000018ff */
[----:B------:R-:W2:Y:S04]  /*0320*/  LDG.E R20, desc[UR4][R24.64+0x3000] ;  /* 0x0030000418147981 */ /* 0x000ea8000c1e1900 */
[----:B------:R-:W2:Y:S07]  /*0330*/  LDG.E R21, desc[UR4][R24.64+0x3010] ;  /* 0x0030100418157981 */ /* 0x000eae000c1e1900 */
[C---:B----4-:R-:W-:Y:S01]  /*0340*/  HMMA.16816.F32 R8, R12.reuse, R6, R8 ;  /* 0x000000060c08723c */ /* 0x050fe20000001808 */
[----:B------:R-:W3:Y:S04]  /*0350*/  LDG.E R6, desc[UR4][R24.64+0x2000] ;  /* 0x0020000418067981 */ /* 0x000ee8000c1e1900 */
[----:B------:R-:W3:Y:S03]  /*0360*/  LDG.E R7, desc[UR4][R24.64+0x2010] ;  /* 0x0020100418077981 */ /* 0x000ee6000c1e1900 */
[----:B-----5:R-:W-:Y:S01]  /*0370*/  HMMA.16816.F32 R16, R12, R4, R16 ;  /* 0x000000040c10723c */ /* 0x020fe20000001810 */
[----:B------:R-:W3:Y:S04]  /*0380*/  LDG.E R12, desc[UR4][R28.64+0x40] ;  /* 0x000040041c0c7981 */ /* 0x000ee8000c1e1900 */
[----:B------:R-:W3:Y:S04]  /*0390*/  LDG.E R13, desc[UR4][R28.64+0x840] ;  /* 0x000840041c0d7981 */ /* 0x000ee8000c1e1900 */
[----:B------:R-:W3:Y:S04]  /*03a0*/  LDG.E R14, desc[UR4][R28.64+0x50] ;  /* 0x000050041c0e7981 */ /* 0x000ee8000c1e1900 */
[----:B------:R-:W3:Y:S04]  /*03b0*/  LDG.E R15, desc[UR4][R28.64+0x850] ;  /* 0x000850041c0f7981 */ /* 0x000ee8000c1e1900 */
[----:B------:R-:W4:Y:S04]  /*03c0*/  LDG.E R4, desc[UR4][R24.64+0x2800] ;  /* 0x0028000418047981 */ /* 0x000f28000c1e1900 */
[----:B------:R-:W4:Y:S01]  /*03d0*/  LDG.E R5, desc[UR4][R24.64+0x2810] ;  /* 0x0028100418057981 */ /* 0x000f22000c1e1900 */
[C---:B---3--:R-:W-:Y:S03]  /*03e0*/  HMMA.16816.F32 R8, R12.reuse, R6, R8 ;  /* 0x000000060c08723c */ /* 0x048fe60000001808 */
[----:B------:R-:W2:Y:S04]  /*03f0*/  LDG.E R6, desc[UR4][R28.64+0x70] ;  /* 0x000070041c067981 */ /* 0x000ea8000c1e1900 */
[----:B------:R-:W2:Y:S01]  /*0400*/  LDG.E R7, desc[UR4][R28.64+0x870] ;  /* 0x000870041c077981 */ /* 0x000ea2000c1e1900 */
[----:B----4-:R-:W-:Y:S03]  /*0410*/  HMMA.16816.F32 R16, R12, R4, R16 ;  /* 0x000000040c10723c */ /* 0x010fe60000001810 */
[----:B------:R-:W2:Y:S04]  /*0420*/  LDG.E R4, desc[UR4][R28.64+0x60] ;  /* 0x000060041c047981 */ /* 0x000ea8000c1e1900 */
[----:B------:R-:W2:Y:S04]  /*0430*/  LDG.E R5, desc[UR4][R28.64+0x860] ;  /* 0x000860041c057981 */ /* 0x000ea8000c1e1900 */
[----:B------:R-:W3:Y:S04]  /*0440*/  LDG.E R14, desc[UR4][R24.64+0x3800] ;  /* 0x00380004180e7981 */ /* 0x000ee8000c1e1900 */
[----:B------:R-:W3:Y:S04]  /*0450*/  LDG.E R15, desc[UR4][R24.64+0x3810] ;  /* 0x00381004180f7981 */ /* 0x000ee8000c1e1900 */
[----:B------:R-:W4:Y:S04]  /*0460*/  LDG.E R12, desc[UR4][R24.64+0x4000] ;  /* 0x00400004180c7981 */ /* 0x000f28000c1e1900 */
[----:B------:R-:W4:Y:S01]  /*0470*/  LDG.E R13, desc[UR4][R24.64+0x4010] ;  /* 0x00401004180d7981 */ /* 0x000f22000c1e1900 */
[C---:B--2---:R-:W-:Y:S03]  /*0480*/  HMMA.16816.F32 R8, R4.reuse, R20, R8 ;  /* 0x000000140408723c */ /* 0x044fe60000001808 */
[----:B------:R-:W2:Y:S04]  /*0490*/  LDG.E R20, desc[UR4][R24.64+0x5000] ;  /* 0x0050000418147981 */ /* 0x000ea8000c1e1900 */
[----:B------:R-:W2:Y:S01]  /*04a0*/  LDG.E R21, desc[UR4][R24.64+0x5010] ;  /* 0x0050100418157981 */ /* 0x000ea2000c1e1900 */
[----:B---3--:R-:W-:Y:S03]  /*04b0*/  HMMA.16816.F32 R4, R4, R14, R16 ;  /* 0x0000000e0404723c */ /* 0x008fe60000001810 */
[----:B------:R-:W4:Y:S04]  /*04c0*/  LDG.E R16, desc[UR4][R28.64+0x80] ;  /* 0x000080041c107981 */ /* 0x000f28000c1e1900 */
[----:B------:R-:W4:Y:S04]  /*04d0*/  LDG.E R17, desc[UR4][R28.64+0x880] ;  /* 0x000880041c117981 */ /* 0x000f28000c1e1900 */
[----:B------:R-:W4:Y:S04]  /*04e0*/  LDG.E R18, desc[UR4][R28.64+0x90] ;  /* 0x000090041c127981 */ /* 0x000f28000c1e1900 */
[----:B------:R-:W4:Y:S02]  /*04f0*/  LDG.E R19, desc[UR4][R28.64+0x890] ;  /* 0x000890041c137981 */ /* 0x000f24000c1e1900 */
[C---:B----4-:R-:W-:Y:S02]  /*0500*/  HMMA.16816.F32 R12, R16.reuse, R12, R8 ;  /* 0x0000000c100c723c */ /* 0x050fe40000001808 */
[----:B------:R-:W2:Y:S04]  /*0510*/  LDG.E R8, desc[UR4][R28.64+0xa0] ;  /* 0x0000a0041c087981 */ /* 0x000ea8000c1e1900 */
[----:B------:R-:W2:Y:S02]  /*0520*/  LDG.E R9, desc[UR4][R28.64+0x8a0] ;  /* 0x0008a0041c097981 */ /* 0x000ea4000c1e1900 */
[----:B------:R-:W-:Y:S02]  /*0530*/  HMMA.16816.F32 R4, R16, R22, R4 ;  /* 0x000000161004723c */ /* 0x000fe40000001804 */
[----:B------:R-:W2:Y:S04]  /*0540*/  LDG.E R10, desc[UR4][R28.64+0xb0] ;  /* 0x0000b0041c0a7981 */ /* 0x000ea8000c1e1900 */
[----:B------:R-:W2:Y:S04]  /*0550*/  LDG.E R11, desc[UR4][R28.64+0x8b0] ;  /* 0x0008b0041c0b7981 */ /* 0x000ea8000c1e1900 */
[----:B------:R-:W3:Y:S04]  /*0560*/  LDG.E R18, desc[UR4][R24.64+0x5800] ;  /* 0x0058000418127981 */ /* 0x000ee8000c1e1900 */
[----:B------:R-:W3:Y:S04]  /*0570*/  LDG.E R19, desc[UR4][R24.64+0x5810] ;  /* 0x0058100418137981 */ /* 0x000ee8000c1e1900 */
[----:B------:R-:W4:Y:S04]  /*0580*/  LDG.E R16, desc[UR4][R24.64+0x6000] ;  /* 0x0060000418107981 */ /* 0x000f28000c1e1900 */
[----:B------:R-:W4:Y:S04]  /*0590*/  LDG.E R17, desc[UR4][R24.64+0x6010] ;  /* 0x0060100418117981 */ /* 0x000f28000c1e1900 */
[----:B------:R-:W5:Y:S04]  /*05a0*/  LDG.E R22, desc[UR4][R24.64+0x7000] ;  /* 0x0070000418167981 */ /* 0x000f68000c1e1900 */
[----:B------:R-:W5:Y:S01]  /*05b0*/  LDG.E R23, desc[UR4][R24.64+0x7010] ;  /* 0x0070100418177981 */ /* 0x000f62000c1e1900 */
[C---:B--2---:R-:W-:Y:S03]  /*05c0*/  HMMA.16816.F32 R12, R8.reuse, R20, R12 ;  /* 0x00000014080c723c */ /* 0x044fe6000000180c */
[----:B------:R-:W2:Y:S04]  /*05d0*/  LDG.E R20, desc[UR4][R24.64+0x6800] ;  /* 0x0068000418147981 */ /* 0x000ea8000c1e1900 */
[----:B------:R-:W2:Y:S01]  /*05e0*/  LDG.E R21, desc[UR4][R24.64+0x6810] ;  /* 0x0068100418157981 */ /* 0x000ea2000c1e1900 */
[----:B---3--:R-:W-:Y:S03]  /*05f0*/  HMMA.16816.F32 R4, R8, R18, R4 ;  /* 0x000000120804723c */ /* 0x008fe60000001804 */
[----:B------:R-:W4:Y:S04]  /*0600*/  LDG.E R8, desc[UR4][R28.64+0xc0] ;  /* 0x0000c0041c087981 */ /* 0x000f28000c1e1900 */
[----:B------:R-:W4:Y:S04]  /*0610*/  LDG.E R9, desc[UR4][R28.64+0x8c0] ;  /* 0x0008c0041c097981 */ /* 0x000f28000c1e1900 */
[----:B------:R-:W4:Y:S04]  /*0620*/  LDG.E R10, desc[UR4][R28.64+0xd0] ;  /* 0x0000d0041c0a7981 */ /* 0x000f28000c1e1900 */
[----:B------:R-:W4:Y:S04]  /*0630*/  LDG.E R11, desc[UR4][R28.64+0x8d0] ;  /* 0x0008d0041c0b7981 */ /* 0x000f28000c1e1900 */
[----:B------:R-:W5:Y:S04]  /*0640*/  LDG.E R18, desc[UR4][R28.64+0xf0] ;  /* 0x0000f0041c127981 */ /* 0x000f68000c1e1900 */
[----:B------:R-:W5:Y:S01]  /*0650*/  LDG.E R19, desc[UR4][R28.64+0x8f0] ;  /* 0x0008f0041c137981 */ /* 0x000f62000c1e1900 */
[C---:B----4-:R-:W-:Y:S03]  /*0660*/  HMMA.16816.F32 R12, R8.reuse, R16, R12 ;  /* 0x00000010080c723c */ /* 0x050fe6000000180c */
[----:B------:R-:W5:Y:S04]  /*0670*/  LDG.E R16, desc[UR4][R28.64+0xe0] ;  /* 0x0000e0041c107981 */ /* 0x000f68000c1e1900 */
[----:B------:R-:W5:Y:S01]  /*0680*/  LDG.E R17, desc[UR4][R28.64+0x8e0] ;  /* 0x0008e0041c117981 */ /* 0x000f62000c1e1900 */
[----:B--2---:R-:W-:Y:S03]  /*0690*/  HMMA.16816.F32 R4, R8, R20, R4 ;  /* 0x000000140804723c */ /* 0x004fe60000001804 */
[----:B------:R-:W2:Y:S01]  /*06a0*/  LDG.E R8, desc[UR4][R24.64+0x7800] ;  /* 0x0078000418087981 */ /* 0x000ea2000c1e1900 */
[----:B------:R-:W0:Y:S03]  /*06b0*/  LDC.64 R10, c[0x0][0x390] ;  /* 0x0000e400ff0a7b82 */ /* 0x000e260000000a00 */
[----:B------:R-:W2:Y:S01]  /*06c0*/  LDG.E R9, desc[UR4][R24.64+0x7810] ;  /* 0x0078100418097981 */ /* 0x000ea2000c1e1900 */
[----:B------:R-:W-:-:S05]  /*06d0*/  IMAD.SHL.U32 R2, R2, 0x40, RZ ;  /* 0x0000004002027824 */ /* 0x000fca00078e00ff */
[----:B------:R-:W-:-:S05]  /*06e0*/  LOP3.LUT R3, R2, 0x3800, RZ, 0xc0, !PT ;  /* 0x0000380002037812 */ /* 0x000fca00078ec0ff */
[----:B------:R-:W-:-:S04]  /*06f0*/  IMAD.IADD R3, R0, 0x1, R3 ;  /* 0x0000000100037824 */ /* 0x000fc800078e0203 */
[----:B0-----:R-:W-:-:S03]  /*0700*/  IMAD.WIDE.U32 R10, R3, 0x4, R10 ;  /* 0x00000004030a7825 */ /* 0x001fc600078e000a */
[----:B------:R-:W-:-:S04]  /*0710*/  LEA R2, P0, R26, R10, 0x3 ;  /* 0x0000000a1a027211 */ /* 0x000fc800078018ff */
[----:B------:R-:W-:Y:S01]  /*0720*/  LEA.HI.X R3, R26, R11, R27, 0x3, P0 ;  /* 0x0000000b1a037211 */ /* 0x000fe200000f1c1b */
[C---:B-----5:R-:W-:Y:S08]  /*0730*/  HMMA.16816.F32 R12, R16.reuse, R22, R12 ;  /* 0x00000016100c723c */ /* 0x060ff0000000180c */
[----:B--2---:R-:W-:Y:S11]  /*0740*/  HMMA.16816.F32 R4, R16, R8, R4 ;  /* 0x000000081004723c */ /* 0x004ff60000001804 */
[----:B------:R-:W-:Y:S04]  /*0750*/  STG.E.64 desc[UR4][R2.64], R12 ;  /* 0x0000000c02007986 */ /* 0x000fe8000c101b04 */
[----:B------:R-:W-:Y:S04]  /*0760*/  STG.E.64 desc[UR4][R2.64+0x1000], R14 ;  /* 0x0010000e02007986 */ /* 0x000fe8000c101b04 */
[----:B------:R-:W-:Y:S04]  /*0770*/  STG.E.64 desc[UR4][R2.64+0x20], R4 ;  /* 0x0000200402007986 */ /* 0x000fe8000c101b04 */
[----:B------:R-:W-:Y:S01]  /*0780*/  STG.E.64 desc[UR4][R2.64+0x1020], R6 ;  /* 0x0010200602007986 */ /* 0x000fe2000c101b04 */
[----:B------:R-:W-:Y:S05]  /*0790*/  EXIT ;  /* 0x000000000000794d */ /* 0x000fea0003800000 */
.L_x_0:
[----:B------:R-:W-:-:S00]  /*07a0*/  BRA `(.L_x_0) ;  /* 0xfffffffc00fc7947 */ /* 0x000fc0000383ffff */
[----:B------:R-:W-:-:S00]  /*07b0*/  NOP ;  /* 0x0000000000007918 */ /* 0x000fc00000000000 */
        /* <DEDUP_REMOVED lines=12> */
.L_x_1:


//--------------------- .nv.shared.reserved.0     --------------------------
	.section	.nv.shared.reserved.0,"aw",@nobits
	.weak		__nv_reservedSMEM_offset_0_alias
	.size		__nv_reservedSMEM_offset_0_alias, 0, 64
	.other		__nv_reservedSMEM_offset_0_alias,@"STO_CUDA_RESERVED_SHARED STV_DEFAULT"
__nv_reservedSMEM_offset_0_alias:
	.zero		0
	.zero		64


//--------------------- .nv.constant0._Z18tensor_core_matmulP6__halfS0_Pf --------------------------
	.section	.nv.constant0._Z18tensor_core_matmulP6__halfS0_Pf,"a",@progbits
	.sectionflags	@""
	.align	4
.nv.constant0._Z18tensor_core_matmulP6__halfS0_Pf:
	.zero		920


//--------------------- SYMBOLS --------------------------

	.type		.nv.reservedSmem.offset0,@object
	.size		.nv.reservedSmem.offset0,0x4
